//
// Generated by NVIDIA NVVM Compiler
//
// Compiler Build ID: CL-36424714
// Cuda compilation tools, release 13.0, V13.0.88
// Based on NVVM 20.0.0
//

.version 9.0
.target sm_100
.address_size 64

	// .globl	_ZN3cub18CUB_300001_SM_10006detail11EmptyKernelIvEEvv
.global .align 4 .b8 precalc_xorwow_matrix[102400];
.global .align 4 .b8 precalc_xorwow_offset_matrix[102400];
.global .align 4 .b8 mrg32k3aM1[2304];
.global .align 4 .b8 mrg32k3aM2[2304];
.global .align 4 .b8 mrg32k3aM1SubSeq[2016];
.global .align 4 .b8 mrg32k3aM2SubSeq[2016];
.global .align 4 .b8 mrg32k3aM1Seq[2304];
.global .align 4 .b8 mrg32k3aM2Seq[2304];
.const .align 8 .b8 __cr_lgamma_table[72];
.global .align 1 .b8 _ZN41_INTERNAL_c613693b_4_k_cu_01316747_1262664cuda3std3__45__cpo5beginE[1];
.global .align 1 .b8 _ZN41_INTERNAL_c613693b_4_k_cu_01316747_1262664cuda3std3__45__cpo3endE[1];
.global .align 1 .b8 _ZN41_INTERNAL_c613693b_4_k_cu_01316747_1262664cuda3std3__45__cpo6cbeginE[1];
.global .align 1 .b8 _ZN41_INTERNAL_c613693b_4_k_cu_01316747_1262664cuda3std3__45__cpo4cendE[1];
.global .align 1 .b8 _ZN41_INTERNAL_c613693b_4_k_cu_01316747_1262664cuda3std3__45__cpo6rbeginE[1];
.global .align 1 .b8 _ZN41_INTERNAL_c613693b_4_k_cu_01316747_1262664cuda3std3__45__cpo4rendE[1];
.global .align 1 .b8 _ZN41_INTERNAL_c613693b_4_k_cu_01316747_1262664cuda3std3__45__cpo7crbeginE[1];
.global .align 1 .b8 _ZN41_INTERNAL_c613693b_4_k_cu_01316747_1262664cuda3std3__45__cpo5crendE[1];
.global .align 1 .b8 _ZN41_INTERNAL_c613693b_4_k_cu_01316747_1262664cuda3std3__443_GLOBAL__N__c613693b_4_k_cu_01316747_1262666ignoreE[1];
.global .align 1 .b8 _ZN41_INTERNAL_c613693b_4_k_cu_01316747_1262664cuda3std3__419piecewise_constructE[1];
.global .align 1 .b8 _ZN41_INTERNAL_c613693b_4_k_cu_01316747_1262664cuda3std3__48in_placeE[1];
.global .align 1 .b8 _ZN41_INTERNAL_c613693b_4_k_cu_01316747_1262664cuda3std3__420unreachable_sentinelE[1];
.global .align 1 .b8 _ZN41_INTERNAL_c613693b_4_k_cu_01316747_1262664cuda3std3__47nulloptE[1];
.global .align 1 .b8 _ZN41_INTERNAL_c613693b_4_k_cu_01316747_1262664cuda3std3__48unexpectE[1];
.global .align 1 .b8 _ZN41_INTERNAL_c613693b_4_k_cu_01316747_1262664cuda3std6ranges3__45__cpo4swapE[1];
.global .align 1 .b8 _ZN41_INTERNAL_c613693b_4_k_cu_01316747_1262664cuda3std6ranges3__45__cpo9iter_moveE[1];
.global .align 1 .b8 _ZN41_INTERNAL_c613693b_4_k_cu_01316747_1262664cuda3std6ranges3__45__cpo5beginE[1];
.global .align 1 .b8 _ZN41_INTERNAL_c613693b_4_k_cu_01316747_1262664cuda3std6ranges3__45__cpo3endE[1];
.global .align 1 .b8 _ZN41_INTERNAL_c613693b_4_k_cu_01316747_1262664cuda3std6ranges3__45__cpo6cbeginE[1];
.global .align 1 .b8 _ZN41_INTERNAL_c613693b_4_k_cu_01316747_1262664cuda3std6ranges3__45__cpo4cendE[1];
.global .align 1 .b8 _ZN41_INTERNAL_c613693b_4_k_cu_01316747_1262664cuda3std6ranges3__45__cpo7advanceE[1];
.global .align 1 .b8 _ZN41_INTERNAL_c613693b_4_k_cu_01316747_1262664cuda3std6ranges3__45__cpo9iter_swapE[1];
.global .align 1 .b8 _ZN41_INTERNAL_c613693b_4_k_cu_01316747_1262664cuda3std6ranges3__45__cpo4nextE[1];
.global .align 1 .b8 _ZN41_INTERNAL_c613693b_4_k_cu_01316747_1262664cuda3std6ranges3__45__cpo4prevE[1];
.global .align 1 .b8 _ZN41_INTERNAL_c613693b_4_k_cu_01316747_1262664cuda3std6ranges3__45__cpo4dataE[1];
.global .align 1 .b8 _ZN41_INTERNAL_c613693b_4_k_cu_01316747_1262664cuda3std6ranges3__45__cpo5cdataE[1];
.global .align 1 .b8 _ZN41_INTERNAL_c613693b_4_k_cu_01316747_1262664cuda3std6ranges3__45__cpo4sizeE[1];
.global .align 1 .b8 _ZN41_INTERNAL_c613693b_4_k_cu_01316747_1262664cuda3std6ranges3__45__cpo5ssizeE[1];
.global .align 1 .b8 _ZN41_INTERNAL_c613693b_4_k_cu_01316747_1262664cuda3std6ranges3__45__cpo8distanceE[1];
.global .align 1 .b8 _ZN41_INTERNAL_c613693b_4_k_cu_01316747_1262666thrust24THRUST_300001_SM_1000_NS8cuda_cub3parE[1];
.global .align 1 .b8 _ZN41_INTERNAL_c613693b_4_k_cu_01316747_1262666thrust24THRUST_300001_SM_1000_NS8cuda_cub10par_nosyncE[1];
.global .align 1 .b8 _ZN41_INTERNAL_c613693b_4_k_cu_01316747_1262666thrust24THRUST_300001_SM_1000_NS6system6detail10sequential3seqE[1];
.global .align 1 .b8 _ZN41_INTERNAL_c613693b_4_k_cu_01316747_1262666thrust24THRUST_300001_SM_1000_NS6system3cpp3parE[1];
.global .align 1 .b8 _ZN41_INTERNAL_c613693b_4_k_cu_01316747_1262666thrust24THRUST_300001_SM_1000_NS12placeholders2_1E[1];
.global .align 1 .b8 _ZN41_INTERNAL_c613693b_4_k_cu_01316747_1262666thrust24THRUST_300001_SM_1000_NS12placeholders2_2E[1];
.global .align 1 .b8 _ZN41_INTERNAL_c613693b_4_k_cu_01316747_1262666thrust24THRUST_300001_SM_1000_NS12placeholders2_3E[1];
.global .align 1 .b8 _ZN41_INTERNAL_c613693b_4_k_cu_01316747_1262666thrust24THRUST_300001_SM_1000_NS12placeholders2_4E[1];
.global .align 1 .b8 _ZN41_INTERNAL_c613693b_4_k_cu_01316747_1262666thrust24THRUST_300001_SM_1000_NS12placeholders2_5E[1];
.global .align 1 .b8 _ZN41_INTERNAL_c613693b_4_k_cu_01316747_1262666thrust24THRUST_300001_SM_1000_NS12placeholders2_6E[1];
.global .align 1 .b8 _ZN41_INTERNAL_c613693b_4_k_cu_01316747_1262666thrust24THRUST_300001_SM_1000_NS12placeholders2_7E[1];
.global .align 1 .b8 _ZN41_INTERNAL_c613693b_4_k_cu_01316747_1262666thrust24THRUST_300001_SM_1000_NS12placeholders2_8E[1];
.global .align 1 .b8 _ZN41_INTERNAL_c613693b_4_k_cu_01316747_1262666thrust24THRUST_300001_SM_1000_NS12placeholders2_9E[1];
.global .align 1 .b8 _ZN41_INTERNAL_c613693b_4_k_cu_01316747_1262666thrust24THRUST_300001_SM_1000_NS12placeholders3_10E[1];
.global .align 1 .b8 _ZN41_INTERNAL_c613693b_4_k_cu_01316747_1262666thrust24THRUST_300001_SM_1000_NS3seqE[1];
.global .align 1 .b8 _ZN41_INTERNAL_c613693b_4_k_cu_01316747_1262666thrust24THRUST_300001_SM_1000_NS6deviceE[1];

.visible .entry _ZN3cub18CUB_300001_SM_10006detail11EmptyKernelIvEEvv()
{


	ret;

}


// ===== COMPILED SASS (sm_100) =====

	.target	sm_100

	.elftype	@"ET_EXEC"


//--------------------- .note.nv.tkinfo           --------------------------
	.section	.note.nv.tkinfo,"",@"SHT_NOTE"
	.sectionflags	@"SHF_NOTE_NV_TKINFO"
	.tkinfo
        /*0018*/ 	.word	0x00000002
        /*0030*/ 	.string	""
        /*0030*/ 	.string	"ptxas"
        /*0030*/ 	.string	"Cuda compilation tools, release 13.0, V13.0.88"
        /*0030*/ 	.string	"Build cuda_13.0.r13.0/compiler.36424714_0"
        /*0030*/ 	.string	"-arch sm_100 -m 64 "



//--------------------- .note.nv.cuinfo           --------------------------
	.section	.note.nv.cuinfo,"",@"SHT_NOTE"
	.sectionflags	@"SHF_NOTE_NV_CUINFO"
        /*0018*/ 	.short	0x0002
        /*001a*/ 	.short	0x0064
        /*001c*/ 	.short	0x0082
	.zero		2


//--------------------- .nv.info                  --------------------------
	.section	.nv.info,"",@"SHT_CUDA_INFO"
	.align	4


	//----- nvinfo : EIATTR_REGCOUNT
	.align		4
        /*0000*/ 	.byte	0x04, 0x2f
        /*0002*/ 	.short	(.L_55 - .L_54)
	.align		4
.L_54:
        /*0004*/ 	.word	index@(_ZN3cub18CUB_300001_SM_10006detail11EmptyKernelIvEEvv)
        /*0008*/ 	.word	0x00000004


	//----- nvinfo : EIATTR_FRAME_SIZE
	.align		4
.L_55:
        /*000c*/ 	.byte	0x04, 0x11
        /*000e*/ 	.short	(.L_57 - .L_56)
	.align		4
.L_56:
        /*0010*/ 	.word	index@(_ZN3cub18CUB_300001_SM_10006detail11EmptyKernelIvEEvv)
        /*0014*/ 	.word	0x00000000


	//----- nvinfo : EIATTR_MIN_STACK_SIZE
	.align		4
.L_57:
        /*0018*/ 	.byte	0x04, 0x12
        /*001a*/ 	.short	(.L_59 - .L_58)
	.align		4
.L_58:
        /*001c*/ 	.word	index@(_ZN3cub18CUB_300001_SM_10006detail11EmptyKernelIvEEvv)
        /*0020*/ 	.word	0x00000000
.L_59:


//--------------------- .nv.compat                --------------------------
	.section	.nv.compat,"",@"SHT_CUDA_COMPAT_INFO"
	.align	4
        /*0000*/ 	.byte	0x02, 0x09, 0x00, 0x00, 0x02, 0x02, 0x01, 0x00, 0x02, 0x05, 0x05, 0x00, 0x03, 0x07, 0x01, 0x01
        /*0010*/ 	.byte	0x02, 0x03, 0x00, 0x00, 0x02, 0x06, 0x01, 0x00, 0x04, 0x0b, 0x08, 0x00, 0x09, 0x00, 0x00, 0x00
        /*0020*/ 	.byte	0x00, 0x00, 0x00, 0x00


//--------------------- .nv.info._ZN3cub18CUB_300001_SM_10006detail11EmptyKernelIvEEvv --------------------------
	.section	.nv.info._ZN3cub18CUB_300001_SM_10006detail11EmptyKernelIvEEvv,"",@"SHT_CUDA_INFO"
	.sectionflags	@""
	.align	4


	//----- nvinfo : EIATTR_CUDA_API_VERSION
	.align		4
        /*0000*/ 	.byte	0x04, 0x37
        /*0002*/ 	.short	(.L_61 - .L_60)
.L_60:
        /*0004*/ 	.word	0x00000082


	//----- nvinfo : EIATTR_SPARSE_MMA_MASK
	.align		4
.L_61:
        /*0008*/ 	.byte	0x03, 0x50
        /*000a*/ 	.short	0x0000


	//----- nvinfo : EIATTR_MAXREG_COUNT
	.align		4
        /*000c*/ 	.byte	0x03, 0x1b
        /*000e*/ 	.short	0x00ff


	//----- nvinfo : EIATTR_MERCURY_ISA_VERSION
	.align		4
        /*0010*/ 	.byte	0x03, 0x5f
        /*0012*/ 	.short	0x0101


	//----- nvinfo : EIATTR_VRC_CTA_INIT_COUNT
	.align		4
        /*0014*/ 	.byte	0x02, 0x4a
	.zero		1
	.zero		1


	//----- nvinfo : EIATTR_EXIT_INSTR_OFFSETS
	.align		4
        /*0018*/ 	.byte	0x04, 0x1c
        /*001a*/ 	.short	(.L_63 - .L_62)


	//   ....[0]....
.L_62:
        /*001c*/ 	.word	0x00000010


	//----- nvinfo : EIATTR_SW_WAR
	.align		4
.L_63:
        /*0020*/ 	.byte	0x04, 0x36
        /*0022*/ 	.short	(.L_65 - .L_64)
.L_64:
        /*0024*/ 	.word	0x00000008
.L_65:


//--------------------- .nv.callgraph             --------------------------
	.section	.nv.callgraph,"",@"SHT_CUDA_CALLGRAPH"
	.align	4
	.sectionentsize	8
	.align		4
        /*0000*/ 	.word	0x00000000
	.align		4
        /*0004*/ 	.word	0xffffffff
	.align		4
        /*0008*/ 	.word	0x00000000
	.align		4
        /*000c*/ 	.word	0xfffffffe
	.align		4
        /*0010*/ 	.word	0x00000000
	.align		4
        /*0014*/ 	.word	0xfffffffd
	.align		4
        /*0018*/ 	.word	0x00000000
	.align		4
        /*001c*/ 	.word	0xfffffffc


//--------------------- .nv.constant4             --------------------------
	.section	.nv.constant4,"a",@progbits
	.align	8
	.align		8
.nv.constant4:
        /*0000*/ 	.dword	precalc_xorwow_matrix
	.align		8
        /*0008*/ 	.dword	precalc_xorwow_offset_matrix
	.align		8
        /*0010*/ 	.dword	mrg32k3aM1
	.align		8
        /*0018*/ 	.dword	mrg32k3aM2
	.align		8
        /*0020*/ 	.dword	mrg32k3aM1SubSeq
	.align		8
        /*0028*/ 	.dword	mrg32k3aM2SubSeq
	.align		8
        /*0030*/ 	.dword	mrg32k3aM1Seq
	.align		8
        /*0038*/ 	.dword	mrg32k3aM2Seq
	.align		8
        /*0040*/ 	.dword	_ZN41_INTERNAL_c613693b_4_k_cu_01316747_1267244cuda3std3__45__cpo5beginE
	.align		8
        /*0048*/ 	.dword	_ZN41_INTERNAL_c613693b_4_k_cu_01316747_1267244cuda3std3__45__cpo3endE
	.align		8
        /*0050*/ 	.dword	_ZN41_INTERNAL_c613693b_4_k_cu_01316747_1267244cuda3std3__45__cpo6cbeginE
	.align		8
        /*0058*/ 	.dword	_ZN41_INTERNAL_c613693b_4_k_cu_01316747_1267244cuda3std3__45__cpo4cendE
	.align		8
        /*0060*/ 	.dword	_ZN41_INTERNAL_c613693b_4_k_cu_01316747_1267244cuda3std3__45__cpo6rbeginE
	.align		8
        /*0068*/ 	.dword	_ZN41_INTERNAL_c613693b_4_k_cu_01316747_1267244cuda3std3__45__cpo4rendE
	.align		8
        /*0070*/ 	.dword	_ZN41_INTERNAL_c613693b_4_k_cu_01316747_1267244cuda3std3__45__cpo7crbeginE
	.align		8
        /*0078*/ 	.dword	_ZN41_INTERNAL_c613693b_4_k_cu_01316747_1267244cuda3std3__45__cpo5crendE
	.align		8
        /*0080*/ 	.dword	_ZN41_INTERNAL_c613693b_4_k_cu_01316747_1267244cuda3std3__443_GLOBAL__N__c613693b_4_k_cu_01316747_1267246ignoreE
	.align		8
        /*0088*/ 	.dword	_ZN41_INTERNAL_c613693b_4_k_cu_01316747_1267244cuda3std3__419piecewise_constructE
	.align		8
        /*0090*/ 	.dword	_ZN41_INTERNAL_c613693b_4_k_cu_01316747_1267244cuda3std3__48in_placeE
	.align		8
        /*0098*/ 	.dword	_ZN41_INTERNAL_c613693b_4_k_cu_01316747_1267244cuda3std3__420unreachable_sentinelE
	.align		8
        /*00a0*/ 	.dword	_ZN41_INTERNAL_c613693b_4_k_cu_01316747_1267244cuda3std3__47nulloptE
	.align		8
        /*00a8*/ 	.dword	_ZN41_INTERNAL_c613693b_4_k_cu_01316747_1267244cuda3std3__48unexpectE
	.align		8
        /*00b0*/ 	.dword	_ZN41_INTERNAL_c613693b_4_k_cu_01316747_1267244cuda3std6ranges3__45__cpo4swapE
	.align		8
        /*00b8*/ 	.dword	_ZN41_INTERNAL_c613693b_4_k_cu_01316747_1267244cuda3std6ranges3__45__cpo9iter_moveE
	.align		8
        /*00c0*/ 	.dword	_ZN41_INTERNAL_c613693b_4_k_cu_01316747_1267244cuda3std6ranges3__45__cpo5beginE
	.align		8
        /*00c8*/ 	.dword	_ZN41_INTERNAL_c613693b_4_k_cu_01316747_1267244cuda3std6ranges3__45__cpo3endE
	.align		8
        /*00d0*/ 	.dword	_ZN41_INTERNAL_c613693b_4_k_cu_01316747_1267244cuda3std6ranges3__45__cpo6cbeginE
	.align		8
        /*00d8*/ 	.dword	_ZN41_INTERNAL_c613693b_4_k_cu_01316747_1267244cuda3std6ranges3__45__cpo4cendE
	.align		8
        /*00e0*/ 	.dword	_ZN41_INTERNAL_c613693b_4_k_cu_01316747_1267244cuda3std6ranges3__45__cpo7advanceE
	.align		8
        /*00e8*/ 	.dword	_ZN41_INTERNAL_c613693b_4_k_cu_01316747_1267244cuda3std6ranges3__45__cpo9iter_swapE
	.align		8
        /*00f0*/ 	.dword	_ZN41_INTERNAL_c613693b_4_k_cu_01316747_1267244cuda3std6ranges3__45__cpo4nextE
	.align		8
        /*00f8*/ 	.dword	_ZN41_INTERNAL_c613693b_4_k_cu_01316747_1267244cuda3std6ranges3__45__cpo4prevE
	.align		8
        /*0100*/ 	.dword	_ZN41_INTERNAL_c613693b_4_k_cu_01316747_1267244cuda3std6ranges3__45__cpo4dataE
	.align		8
        /*0108*/ 	.dword	_ZN41_INTERNAL_c613693b_4_k_cu_01316747_1267244cuda3std6ranges3__45__cpo5cdataE
	.align		8
        /*0110*/ 	.dword	_ZN41_INTERNAL_c613693b_4_k_cu_01316747_1267244cuda3std6ranges3__45__cpo4sizeE
	.align		8
        /*0118*/ 	.dword	_ZN41_INTERNAL_c613693b_4_k_cu_01316747_1267244cuda3std6ranges3__45__cpo5ssizeE
	.align		8
        /*0120*/ 	.dword	_ZN41_INTERNAL_c613693b_4_k_cu_01316747_1267244cuda3std6ranges3__45__cpo8distanceE
	.align		8
        /*0128*/ 	.dword	_ZN41_INTERNAL_c613693b_4_k_cu_01316747_1267246thrust24THRUST_300001_SM_1000_NS8cuda_cub3parE
	.align		8
        /*0130*/ 	.dword	_ZN41_INTERNAL_c613693b_4_k_cu_01316747_1267246thrust24THRUST_300001_SM_1000_NS8cuda_cub10par_nosyncE
	.align		8
        /*0138*/ 	.dword	_ZN41_INTERNAL_c613693b_4_k_cu_01316747_1267246thrust24THRUST_300001_SM_1000_NS6system6detail10sequential3seqE
	.align		8
        /*0140*/ 	.dword	_ZN41_INTERNAL_c613693b_4_k_cu_01316747_1267246thrust24THRUST_300001_SM_1000_NS6system3cpp3parE
	.align		8
        /*0148*/ 	.dword	_ZN41_INTERNAL_c613693b_4_k_cu_01316747_1267246thrust24THRUST_300001_SM_1000_NS12placeholders2_1E
	.align		8
        /*0150*/ 	.dword	_ZN41_INTERNAL_c613693b_4_k_cu_01316747_1267246thrust24THRUST_300001_SM_1000_NS12placeholders2_2E
	.align		8
        /*0158*/ 	.dword	_ZN41_INTERNAL_c613693b_4_k_cu_01316747_1267246thrust24THRUST_300001_SM_1000_NS12placeholders2_3E
	.align		8
        /*0160*/ 	.dword	_ZN41_INTERNAL_c613693b_4_k_cu_01316747_1267246thrust24THRUST_300001_SM_1000_NS12placeholders2_4E
	.align		8
        /*0168*/ 	.dword	_ZN41_INTERNAL_c613693b_4_k_cu_01316747_1267246thrust24THRUST_300001_SM_1000_NS12placeholders2_5E
	.align		8
        /*0170*/ 	.dword	_ZN41_INTERNAL_c613693b_4_k_cu_01316747_1267246thrust24THRUST_300001_SM_1000_NS12placeholders2_6E
	.align		8
        /*0178*/ 	.dword	_ZN41_INTERNAL_c613693b_4_k_cu_01316747_1267246thrust24THRUST_300001_SM_1000_NS12placeholders2_7E
	.align		8
        /*0180*/ 	.dword	_ZN41_INTERNAL_c613693b_4_k_cu_01316747_1267246thrust24THRUST_300001_SM_1000_NS12placeholders2_8E
	.align		8
        /*0188*/ 	.dword	_ZN41_INTERNAL_c613693b_4_k_cu_01316747_1267246thrust24THRUST_300001_SM_1000_NS12placeholders2_9E
	.align		8
        /*0190*/ 	.dword	_ZN41_INTERNAL_c613693b_4_k_cu_01316747_1267246thrust24THRUST_300001_SM_1000_NS12placeholders3_10E
	.align		8
        /*0198*/ 	.dword	_ZN41_INTERNAL_c613693b_4_k_cu_01316747_1267246thrust24THRUST_300001_SM_1000_NS3seqE
	.align		8
        /*01a0*/ 	.dword	_ZN41_INTERNAL_c613693b_4_k_cu_01316747_1267246thrust24THRUST_300001_SM_1000_NS6deviceE


//--------------------- .nv.constant3             --------------------------
	.section	.nv.constant3,"a",@progbits
	.align	8
.nv.constant3:
	.type		__cr_lgamma_table,@object
	.size		__cr_lgamma_table,(.L_8 - __cr_lgamma_table)
__cr_lgamma_table:
        /*0000*/ 	.byte	0x00, 0x00, 0x00, 0x00, 0x00, 0x00, 0x00, 0x00, 0x00, 0x00, 0x00, 0x00, 0x00, 0x00, 0x00, 0x00
        /*0010*/ 	.byte	0xef, 0x39, 0xfa, 0xfe, 0x42, 0x2e, 0xe6, 0x3f, 0x02, 0x20, 0x2a, 0xfa, 0x0b, 0xab, 0xfc, 0x3f
        /*0020*/ 	.byte	0xf9, 0x2c, 0x92, 0x7c, 0xa7, 0x6c, 0x09, 0x40, 0xc9, 0x79, 0x44, 0x3c, 0x64, 0x26, 0x13, 0x40
        /*0030*/ 	.byte	0xca, 0x01, 0xcf, 0x3a, 0x27, 0x51, 0x1a, 0x40, 0x30, 0xcc, 0x2d, 0xf3, 0xe1, 0x0c, 0x21, 0x40
        /*0040*/ 	.byte	0x0d, 0xb7, 0xfc, 0x82, 0x8e, 0x35, 0x25, 0x40
.L_8:


//--------------------- .text._ZN3cub18CUB_300001_SM_10006detail11EmptyKernelIvEEvv --------------------------
	.section	.text._ZN3cub18CUB_300001_SM_10006detail11EmptyKernelIvEEvv,"ax",@progbits
	.align	128
        .global         _ZN3cub18CUB_300001_SM_10006detail11EmptyKernelIvEEvv
        .type           _ZN3cub18CUB_300001_SM_10006detail11EmptyKernelIvEEvv,@function
        .size           _ZN3cub18CUB_300001_SM_10006detail11EmptyKernelIvEEvv,(.L_x_1 - _ZN3cub18CUB_300001_SM_10006detail11EmptyKernelIvEEvv)
        .other          _ZN3cub18CUB_300001_SM_10006detail11EmptyKernelIvEEvv,@"STO_CUDA_ENTRY STV_DEFAULT"
_ZN3cub18CUB_300001_SM_10006detail11EmptyKernelIvEEvv:
.text._ZN3cub18CUB_300001_SM_10006detail11EmptyKernelIvEEvv:
[----:B------:R-:W-:Y:S01]  /*0000*/  LDC R1, c[0x0][0x37c] ;  /* 0x0000df00ff017b82 */ /* 0x000fe20000000800 */
[----:B------:R-:W-:Y:S05]  /*0010*/  EXIT ;  /* 0x000000000000794d */ /* 0x000fea0003800000 */
.L_x_0:
[----:B------:R-:W-:-:S00]  /*0020*/  BRA `(.L_x_0) ;  /* 0xfffffffc00fc7947 */ /* 0x000fc0000383ffff */
[----:B------:R-:W-:-:S00]  /*0030*/  NOP ;  /* 0x0000000000007918 */ /* 0x000fc00000000000 */
        /* <DEDUP_REMOVED lines=12> */
.L_x_1:


//--------------------- .nv.global.init           --------------------------
	.section	.nv.global.init,"aw",@progbits
	.align	4
.nv.global.init:
	.type		mrg32k3aM1SubSeq,@object
	.size		mrg32k3aM1SubSeq,(mrg32k3aM2SubSeq - mrg32k3aM1SubSeq)
mrg32k3aM1SubSeq:
        /*0000*/ 	.byte	0x0b, 0xcc, 0xee, 0x04, 0x73, 0x29, 0x8b, 0x6f, 0xf6, 0x53, 0x03, 0xf6, 0x23, 0xf6, 0xea, 0xda
        /* <DEDUP_REMOVED lines=125> */
	.type		mrg32k3aM2SubSeq,@object
	.size		mrg32k3aM2SubSeq,(mrg32k3aM1 - mrg32k3aM2SubSeq)
mrg32k3aM2SubSeq:
        /* <DEDUP_REMOVED lines=126> */
	.type		mrg32k3aM1,@object
	.size		mrg32k3aM1,(mrg32k3aM1Seq - mrg32k3aM1)
mrg32k3aM1:
        /* <DEDUP_REMOVED lines=144> */
	.type		mrg32k3aM1Seq,@object
	.size		mrg32k3aM1Seq,(mrg32k3aM2 - mrg32k3aM1Seq)
mrg32k3aM1Seq:
        /* <DEDUP_REMOVED lines=144> */
	.type		mrg32k3aM2,@object
	.size		mrg32k3aM2,(mrg32k3aM2Seq - mrg32k3aM2)
mrg32k3aM2:
        /* <DEDUP_REMOVED lines=144> */
	.type		mrg32k3aM2Seq,@object
	.size		mrg32k3aM2Seq,(precalc_xorwow_matrix - mrg32k3aM2Seq)
mrg32k3aM2Seq:
        /* <DEDUP_REMOVED lines=144> */
	.type		precalc_xorwow_matrix,@object
	.size		precalc_xorwow_matrix,(precalc_xorwow_offset_matrix - precalc_xorwow_matrix)
precalc_xorwow_matrix:
        /* <DEDUP_REMOVED lines=6400> */
	.type		precalc_xorwow_offset_matrix,@object
	.size		precalc_xorwow_offset_matrix,(.L_1 - precalc_xorwow_offset_matrix)
precalc_xorwow_offset_matrix:
        /* <DEDUP_REMOVED lines=6400> */
.L_1:


//--------------------- .nv.shared.reserved.0     --------------------------
	.section	.nv.shared.reserved.0,"aw",@nobits
	.weak		__nv_reservedSMEM_offset_0_alias
	.size		__nv_reservedSMEM_offset_0_alias, 0, 64
	.other		__nv_reservedSMEM_offset_0_alias,@"STO_CUDA_RESERVED_SHARED STV_DEFAULT"
__nv_reservedSMEM_offset_0_alias:
	.zero		0
	.zero		64


//--------------------- .nv.global                --------------------------
	.section	.nv.global,"aw",@nobits
.nv.global:
	.type		_ZN41_INTERNAL_c613693b_4_k_cu_01316747_1267246thrust24THRUST_300001_SM_1000_NS12placeholders2_8E,@object
	.size		_ZN41_INTERNAL_c613693b_4_k_cu_01316747_1267246thrust24THRUST_300001_SM_1000_NS12placeholders2_8E,(_ZN41_INTERNAL_c613693b_4_k_cu_01316747_1267244cuda3std3__443_GLOBAL__N__c613693b_4_k_cu_01316747_1267246ignoreE - _ZN41_INTERNAL_c613693b_4_k_cu_01316747_1267246thrust24THRUST_300001_SM_1000_NS12placeholders2_8E)
_ZN41_INTERNAL_c613693b_4_k_cu_01316747_1267246thrust24THRUST_300001_SM_1000_NS12placeholders2_8E:
	.zero		1
	.type		_ZN41_INTERNAL_c613693b_4_k_cu_01316747_1267244cuda3std3__443_GLOBAL__N__c613693b_4_k_cu_01316747_1267246ignoreE,@object
	.size		_ZN41_INTERNAL_c613693b_4_k_cu_01316747_1267244cuda3std3__443_GLOBAL__N__c613693b_4_k_cu_01316747_1267246ignoreE,(_ZN41_INTERNAL_c613693b_4_k_cu_01316747_1267244cuda3std6ranges3__45__cpo4dataE - _ZN41_INTERNAL_c613693b_4_k_cu_01316747_1267244cuda3std3__443_GLOBAL__N__c613693b_4_k_cu_01316747_1267246ignoreE)
_ZN41_INTERNAL_c613693b_4_k_cu_01316747_1267244cuda3std3__443_GLOBAL__N__c613693b_4_k_cu_01316747_1267246ignoreE:
	.zero		1
	.type		_ZN41_INTERNAL_c613693b_4_k_cu_01316747_1267244cuda3std6ranges3__45__cpo4dataE,@object
	.size		_ZN41_INTERNAL_c613693b_4_k_cu_01316747_1267244cuda3std6ranges3__45__cpo4dataE,(_ZN41_INTERNAL_c613693b_4_k_cu_01316747_1267246thrust24THRUST_300001_SM_1000_NS6system3cpp3parE - _ZN41_INTERNAL_c613693b_4_k_cu_01316747_1267244cuda3std6ranges3__45__cpo4dataE)
_ZN41_INTERNAL_c613693b_4_k_cu_01316747_1267244cuda3std6ranges3__45__cpo4dataE:
	.zero		1
	.type		_ZN41_INTERNAL_c613693b_4_k_cu_01316747_1267246thrust24THRUST_300001_SM_1000_NS6system3cpp3parE,@object
	.size		_ZN41_INTERNAL_c613693b_4_k_cu_01316747_1267246thrust24THRUST_300001_SM_1000_NS6system3cpp3parE,(_ZN41_INTERNAL_c613693b_4_k_cu_01316747_1267244cuda3std3__45__cpo5beginE - _ZN41_INTERNAL_c613693b_4_k_cu_01316747_1267246thrust24THRUST_300001_SM_1000_NS6system3cpp3parE)
_ZN41_INTERNAL_c613693b_4_k_cu_01316747_1267246thrust24THRUST_300001_SM_1000_NS6system3cpp3parE:
	.zero		1
	.type		_ZN41_INTERNAL_c613693b_4_k_cu_01316747_1267244cuda3std3__45__cpo5beginE,@object
	.size		_ZN41_INTERNAL_c613693b_4_k_cu_01316747_1267244cuda3std3__45__cpo5beginE,(_ZN41_INTERNAL_c613693b_4_k_cu_01316747_1267244cuda3std6ranges3__45__cpo5beginE - _ZN41_INTERNAL_c613693b_4_k_cu_01316747_1267244cuda3std3__45__cpo5beginE)
_ZN41_INTERNAL_c613693b_4_k_cu_01316747_1267244cuda3std3__45__cpo5beginE:
	.zero		1
	.type		_ZN41_INTERNAL_c613693b_4_k_cu_01316747_1267244cuda3std6ranges3__45__cpo5beginE,@object
	.size		_ZN41_INTERNAL_c613693b_4_k_cu_01316747_1267244cuda3std6ranges3__45__cpo5beginE,(_ZN41_INTERNAL_c613693b_4_k_cu_01316747_1267246thrust24THRUST_300001_SM_1000_NS6deviceE - _ZN41_INTERNAL_c613693b_4_k_cu_01316747_1267244cuda3std6ranges3__45__cpo5beginE)
_ZN41_INTERNAL_c613693b_4_k_cu_01316747_1267244cuda3std6ranges3__45__cpo5beginE:
	.zero		1
	.type		_ZN41_INTERNAL_c613693b_4_k_cu_01316747_1267246thrust24THRUST_300001_SM_1000_NS6deviceE,@object
	.size		_ZN41_INTERNAL_c613693b_4_k_cu_01316747_1267246thrust24THRUST_300001_SM_1000_NS6deviceE,(_ZN41_INTERNAL_c613693b_4_k_cu_01316747_1267244cuda3std3__47nulloptE - _ZN41_INTERNAL_c613693b_4_k_cu_01316747_1267246thrust24THRUST_300001_SM_1000_NS6deviceE)
_ZN41_INTERNAL_c613693b_4_k_cu_01316747_1267246thrust24THRUST_300001_SM_1000_NS6deviceE:
	.zero		1
	.type		_ZN41_INTERNAL_c613693b_4_k_cu_01316747_1267244cuda3std3__47nulloptE,@object
	.size		_ZN41_INTERNAL_c613693b_4_k_cu_01316747_1267244cuda3std3__47nulloptE,(_ZN41_INTERNAL_c613693b_4_k_cu_01316747_1267244cuda3std6ranges3__45__cpo8distanceE - _ZN41_INTERNAL_c613693b_4_k_cu_01316747_1267244cuda3std3__47nulloptE)
_ZN41_INTERNAL_c613693b_4_k_cu_01316747_1267244cuda3std3__47nulloptE:
	.zero		1
	.type		_ZN41_INTERNAL_c613693b_4_k_cu_01316747_1267244cuda3std6ranges3__45__cpo8distanceE,@object
	.size		_ZN41_INTERNAL_c613693b_4_k_cu_01316747_1267244cuda3std6ranges3__45__cpo8distanceE,(_ZN41_INTERNAL_c613693b_4_k_cu_01316747_1267246thrust24THRUST_300001_SM_1000_NS12placeholders2_4E - _ZN41_INTERNAL_c613693b_4_k_cu_01316747_1267244cuda3std6ranges3__45__cpo8distanceE)
_ZN41_INTERNAL_c613693b_4_k_cu_01316747_1267244cuda3std6ranges3__45__cpo8distanceE:
	.zero		1
	.type		_ZN41_INTERNAL_c613693b_4_k_cu_01316747_1267246thrust24THRUST_300001_SM_1000_NS12placeholders2_4E,@object
	.size		_ZN41_INTERNAL_c613693b_4_k_cu_01316747_1267246thrust24THRUST_300001_SM_1000_NS12placeholders2_4E,(_ZN41_INTERNAL_c613693b_4_k_cu_01316747_1267244cuda3std3__45__cpo6rbeginE - _ZN41_INTERNAL_c613693b_4_k_cu_01316747_1267246thrust24THRUST_300001_SM_1000_NS12placeholders2_4E)
_ZN41_INTERNAL_c613693b_4_k_cu_01316747_1267246thrust24THRUST_300001_SM_1000_NS12placeholders2_4E:
	.zero		1
	.type		_ZN41_INTERNAL_c613693b_4_k_cu_01316747_1267244cuda3std3__45__cpo6rbeginE,@object
	.size		_ZN41_INTERNAL_c613693b_4_k_cu_01316747_1267244cuda3std3__45__cpo6rbeginE,(_ZN41_INTERNAL_c613693b_4_k_cu_01316747_1267244cuda3std6ranges3__45__cpo7advanceE - _ZN41_INTERNAL_c613693b_4_k_cu_01316747_1267244cuda3std3__45__cpo6rbeginE)
_ZN41_INTERNAL_c613693b_4_k_cu_01316747_1267244cuda3std3__45__cpo6rbeginE:
	.zero		1
	.type		_ZN41_INTERNAL_c613693b_4_k_cu_01316747_1267244cuda3std6ranges3__45__cpo7advanceE,@object
	.size		_ZN41_INTERNAL_c613693b_4_k_cu_01316747_1267244cuda3std6ranges3__45__cpo7advanceE,(_ZN41_INTERNAL_c613693b_4_k_cu_01316747_1267246thrust24THRUST_300001_SM_1000_NS12placeholders3_10E - _ZN41_INTERNAL_c613693b_4_k_cu_01316747_1267244cuda3std6ranges3__45__cpo7advanceE)
_ZN41_INTERNAL_c613693b_4_k_cu_01316747_1267244cuda3std6ranges3__45__cpo7advanceE:
	.zero		1
	.type		_ZN41_INTERNAL_c613693b_4_k_cu_01316747_1267246thrust24THRUST_300001_SM_1000_NS12placeholders3_10E,@object
	.size		_ZN41_INTERNAL_c613693b_4_k_cu_01316747_1267246thrust24THRUST_300001_SM_1000_NS12placeholders3_10E,(_ZN41_INTERNAL_c613693b_4_k_cu_01316747_1267244cuda3std3__48in_placeE - _ZN41_INTERNAL_c613693b_4_k_cu_01316747_1267246thrust24THRUST_300001_SM_1000_NS12placeholders3_10E)
_ZN41_INTERNAL_c613693b_4_k_cu_01316747_1267246thrust24THRUST_300001_SM_1000_NS12placeholders3_10E:
	.zero		1
	.type		_ZN41_INTERNAL_c613693b_4_k_cu_01316747_1267244cuda3std3__48in_placeE,@object
	.size		_ZN41_INTERNAL_c613693b_4_k_cu_01316747_1267244cuda3std3__48in_placeE,(_ZN41_INTERNAL_c613693b_4_k_cu_01316747_1267244cuda3std6ranges3__45__cpo4sizeE - _ZN41_INTERNAL_c613693b_4_k_cu_01316747_1267244cuda3std3__48in_placeE)
_ZN41_INTERNAL_c613693b_4_k_cu_01316747_1267244cuda3std3__48in_placeE:
	.zero		1
	.type		_ZN41_INTERNAL_c613693b_4_k_cu_01316747_1267244cuda3std6ranges3__45__cpo4sizeE,@object
	.size		_ZN41_INTERNAL_c613693b_4_k_cu_01316747_1267244cuda3std6ranges3__45__cpo4sizeE,(_ZN41_INTERNAL_c613693b_4_k_cu_01316747_1267246thrust24THRUST_300001_SM_1000_NS12placeholders2_2E - _ZN41_INTERNAL_c613693b_4_k_cu_01316747_1267244cuda3std6ranges3__45__cpo4sizeE)
_ZN41_INTERNAL_c613693b_4_k_cu_01316747_1267244cuda3std6ranges3__45__cpo4sizeE:
	.zero		1
	.type		_ZN41_INTERNAL_c613693b_4_k_cu_01316747_1267246thrust24THRUST_300001_SM_1000_NS12placeholders2_2E,@object
	.size		_ZN41_INTERNAL_c613693b_4_k_cu_01316747_1267246thrust24THRUST_300001_SM_1000_NS12placeholders2_2E,(_ZN41_INTERNAL_c613693b_4_k_cu_01316747_1267244cuda3std3__45__cpo6cbeginE - _ZN41_INTERNAL_c613693b_4_k_cu_01316747_1267246thrust24THRUST_300001_SM_1000_NS12placeholders2_2E)
_ZN41_INTERNAL_c613693b_4_k_cu_01316747_1267246thrust24THRUST_300001_SM_1000_NS12placeholders2_2E:
	.zero		1
	.type		_ZN41_INTERNAL_c613693b_4_k_cu_01316747_1267244cuda3std3__45__cpo6cbeginE,@object
	.size		_ZN41_INTERNAL_c613693b_4_k_cu_01316747_1267244cuda3std3__45__cpo6cbeginE,(_ZN41_INTERNAL_c613693b_4_k_cu_01316747_1267244cuda3std6ranges3__45__cpo6cbeginE - _ZN41_INTERNAL_c613693b_4_k_cu_01316747_1267244cuda3std3__45__cpo6cbeginE)
_ZN41_INTERNAL_c613693b_4_k_cu_01316747_1267244cuda3std3__45__cpo6cbeginE:
	.zero		1
	.type		_ZN41_INTERNAL_c613693b_4_k_cu_01316747_1267244cuda3std6ranges3__45__cpo6cbeginE,@object
	.size		_ZN41_INTERNAL_c613693b_4_k_cu_01316747_1267244cuda3std6ranges3__45__cpo6cbeginE,(_ZN41_INTERNAL_c613693b_4_k_cu_01316747_1267246thrust24THRUST_300001_SM_1000_NS12placeholders2_6E - _ZN41_INTERNAL_c613693b_4_k_cu_01316747_1267244cuda3std6ranges3__45__cpo6cbeginE)
_ZN41_INTERNAL_c613693b_4_k_cu_01316747_1267244cuda3std6ranges3__45__cpo6cbeginE:
	.zero		1
	.type		_ZN41_INTERNAL_c613693b_4_k_cu_01316747_1267246thrust24THRUST_300001_SM_1000_NS12placeholders2_6E,@object
	.size		_ZN41_INTERNAL_c613693b_4_k_cu_01316747_1267246thrust24THRUST_300001_SM_1000_NS12placeholders2_6E,(_ZN41_INTERNAL_c613693b_4_k_cu_01316747_1267244cuda3std3__45__cpo7crbeginE - _ZN41_INTERNAL_c613693b_4_k_cu_01316747_1267246thrust24THRUST_300001_SM_1000_NS12placeholders2_6E)
_ZN41_INTERNAL_c613693b_4_k_cu_01316747_1267246thrust24THRUST_300001_SM_1000_NS12placeholders2_6E:
	.zero		1
	.type		_ZN41_INTERNAL_c613693b_4_k_cu_01316747_1267244cuda3std3__45__cpo7crbeginE,@object
	.size		_ZN41_INTERNAL_c613693b_4_k_cu_01316747_1267244cuda3std3__45__cpo7crbeginE,(_ZN41_INTERNAL_c613693b_4_k_cu_01316747_1267244cuda3std6ranges3__45__cpo4nextE - _ZN41_INTERNAL_c613693b_4_k_cu_01316747_1267244cuda3std3__45__cpo7crbeginE)
_ZN41_INTERNAL_c613693b_4_k_cu_01316747_1267244cuda3std3__45__cpo7crbeginE:
	.zero		1
	.type		_ZN41_INTERNAL_c613693b_4_k_cu_01316747_1267244cuda3std6ranges3__45__cpo4nextE,@object
	.size		_ZN41_INTERNAL_c613693b_4_k_cu_01316747_1267244cuda3std6ranges3__45__cpo4nextE,(_ZN41_INTERNAL_c613693b_4_k_cu_01316747_1267244cuda3std6ranges3__45__cpo4swapE - _ZN41_INTERNAL_c613693b_4_k_cu_01316747_1267244cuda3std6ranges3__45__cpo4nextE)
_ZN41_INTERNAL_c613693b_4_k_cu_01316747_1267244cuda3std6ranges3__45__cpo4nextE:
	.zero		1
	.type		_ZN41_INTERNAL_c613693b_4_k_cu_01316747_1267244cuda3std6ranges3__45__cpo4swapE,@object
	.size		_ZN41_INTERNAL_c613693b_4_k_cu_01316747_1267244cuda3std6ranges3__45__cpo4swapE,(_ZN41_INTERNAL_c613693b_4_k_cu_01316747_1267246thrust24THRUST_300001_SM_1000_NS8cuda_cub10par_nosyncE - _ZN41_INTERNAL_c613693b_4_k_cu_01316747_1267244cuda3std6ranges3__45__cpo4swapE)
_ZN41_INTERNAL_c613693b_4_k_cu_01316747_1267244cuda3std6ranges3__45__cpo4swapE:
	.zero		1
	.type		_ZN41_INTERNAL_c613693b_4_k_cu_01316747_1267246thrust24THRUST_300001_SM_1000_NS8cuda_cub10par_nosyncE,@object
	.size		_ZN41_INTERNAL_c613693b_4_k_cu_01316747_1267246thrust24THRUST_300001_SM_1000_NS8cuda_cub10par_nosyncE,(_ZN41_INTERNAL_c613693b_4_k_cu_01316747_1267246thrust24THRUST_300001_SM_1000_NS3seqE - _ZN41_INTERNAL_c613693b_4_k_cu_01316747_1267246thrust24THRUST_300001_SM_1000_NS8cuda_cub10par_nosyncE)
_ZN41_INTERNAL_c613693b_4_k_cu_01316747_1267246thrust24THRUST_300001_SM_1000_NS8cuda_cub10par_nosyncE:
	.zero		1
	.type		_ZN41_INTERNAL_c613693b_4_k_cu_01316747_1267246thrust24THRUST_300001_SM_1000_NS3seqE,@object
	.size		_ZN41_INTERNAL_c613693b_4_k_cu_01316747_1267246thrust24THRUST_300001_SM_1000_NS3seqE,(_ZN41_INTERNAL_c613693b_4_k_cu_01316747_1267244cuda3std3__420unreachable_sentinelE - _ZN41_INTERNAL_c613693b_4_k_cu_01316747_1267246thrust24THRUST_300001_SM_1000_NS3seqE)
_ZN41_INTERNAL_c613693b_4_k_cu_01316747_1267246thrust24THRUST_300001_SM_1000_NS3seqE:
	.zero		1
	.type		_ZN41_INTERNAL_c613693b_4_k_cu_01316747_1267244cuda3std3__420unreachable_sentinelE,@object
	.size		_ZN41_INTERNAL_c613693b_4_k_cu_01316747_1267244cuda3std3__420unreachable_sentinelE,(_ZN41_INTERNAL_c613693b_4_k_cu_01316747_1267244cuda3std6ranges3__45__cpo5ssizeE - _ZN41_INTERNAL_c613693b_4_k_cu_01316747_1267244cuda3std3__420unreachable_sentinelE)
_ZN41_INTERNAL_c613693b_4_k_cu_01316747_1267244cuda3std3__420unreachable_sentinelE:
	.zero		1
	.type		_ZN41_INTERNAL_c613693b_4_k_cu_01316747_1267244cuda3std6ranges3__45__cpo5ssizeE,@object
	.size		_ZN41_INTERNAL_c613693b_4_k_cu_01316747_1267244cuda3std6ranges3__45__cpo5ssizeE,(_ZN41_INTERNAL_c613693b_4_k_cu_01316747_1267246thrust24THRUST_300001_SM_1000_NS12placeholders2_3E - _ZN41_INTERNAL_c613693b_4_k_cu_01316747_1267244cuda3std6ranges3__45__cpo5ssizeE)
_ZN41_INTERNAL_c613693b_4_k_cu_01316747_1267244cuda3std6ranges3__45__cpo5ssizeE:
	.zero		1
	.type		_ZN41_INTERNAL_c613693b_4_k_cu_01316747_1267246thrust24THRUST_300001_SM_1000_NS12placeholders2_3E,@object
	.size		_ZN41_INTERNAL_c613693b_4_k_cu_01316747_1267246thrust24THRUST_300001_SM_1000_NS12placeholders2_3E,(_ZN41_INTERNAL_c613693b_4_k_cu_01316747_1267244cuda3std3__45__cpo4cendE - _ZN41_INTERNAL_c613693b_4_k_cu_01316747_1267246thrust24THRUST_300001_SM_1000_NS12placeholders2_3E)
_ZN41_INTERNAL_c613693b_4_k_cu_01316747_1267246thrust24THRUST_300001_SM_1000_NS12placeholders2_3E:
	.zero		1
	.type		_ZN41_INTERNAL_c613693b_4_k_cu_01316747_1267244cuda3std3__45__cpo4cendE,@object
	.size		_ZN41_INTERNAL_c613693b_4_k_cu_01316747_1267244cuda3std3__45__cpo4cendE,(_ZN41_INTERNAL_c613693b_4_k_cu_01316747_1267244cuda3std6ranges3__45__cpo4cendE - _ZN41_INTERNAL_c613693b_4_k_cu_01316747_1267244cuda3std3__45__cpo4cendE)
_ZN41_INTERNAL_c613693b_4_k_cu_01316747_1267244cuda3std3__45__cpo4cendE:
	.zero		1
	.type		_ZN41_INTERNAL_c613693b_4_k_cu_01316747_1267244cuda3std6ranges3__45__cpo4cendE,@object
	.size		_ZN41_INTERNAL_c613693b_4_k_cu_01316747_1267244cuda3std6ranges3__45__cpo4cendE,(_ZN41_INTERNAL_c613693b_4_k_cu_01316747_1267246thrust24THRUST_300001_SM_1000_NS12placeholders2_7E - _ZN41_INTERNAL_c613693b_4_k_cu_01316747_1267244cuda3std6ranges3__45__cpo4cendE)
_ZN41_INTERNAL_c613693b_4_k_cu_01316747_1267244cuda3std6ranges3__45__cpo4cendE:
	.zero		1
	.type		_ZN41_INTERNAL_c613693b_4_k_cu_01316747_1267246thrust24THRUST_300001_SM_1000_NS12placeholders2_7E,@object
	.size		_ZN41_INTERNAL_c613693b_4_k_cu_01316747_1267246thrust24THRUST_300001_SM_1000_NS12placeholders2_7E,(_ZN41_INTERNAL_c613693b_4_k_cu_01316747_1267244cuda3std3__45__cpo5crendE - _ZN41_INTERNAL_c613693b_4_k_cu_01316747_1267246thrust24THRUST_300001_SM_1000_NS12placeholders2_7E)
_ZN41_INTERNAL_c613693b_4_k_cu_01316747_1267246thrust24THRUST_300001_SM_1000_NS12placeholders2_7E:
	.zero		1
	.type		_ZN41_INTERNAL_c613693b_4_k_cu_01316747_1267244cuda3std3__45__cpo5crendE,@object
	.size		_ZN41_INTERNAL_c613693b_4_k_cu_01316747_1267244cuda3std3__45__cpo5crendE,(_ZN41_INTERNAL_c613693b_4_k_cu_01316747_1267244cuda3std6ranges3__45__cpo4prevE - _ZN41_INTERNAL_c613693b_4_k_cu_01316747_1267244cuda3std3__45__cpo5crendE)
_ZN41_INTERNAL_c613693b_4_k_cu_01316747_1267244cuda3std3__45__cpo5crendE:
	.zero		1
	.type		_ZN41_INTERNAL_c613693b_4_k_cu_01316747_1267244cuda3std6ranges3__45__cpo4prevE,@object
	.size		_ZN41_INTERNAL_c613693b_4_k_cu_01316747_1267244cuda3std6ranges3__45__cpo4prevE,(_ZN41_INTERNAL_c613693b_4_k_cu_01316747_1267244cuda3std6ranges3__45__cpo9iter_moveE - _ZN41_INTERNAL_c613693b_4_k_cu_01316747_1267244cuda3std6ranges3__45__cpo4prevE)
_ZN41_INTERNAL_c613693b_4_k_cu_01316747_1267244cuda3std6ranges3__45__cpo4prevE:
	.zero		1
	.type		_ZN41_INTERNAL_c613693b_4_k_cu_01316747_1267244cuda3std6ranges3__45__cpo9iter_moveE,@object
	.size		_ZN41_INTERNAL_c613693b_4_k_cu_01316747_1267244cuda3std6ranges3__45__cpo9iter_moveE,(_ZN41_INTERNAL_c613693b_4_k_cu_01316747_1267246thrust24THRUST_300001_SM_1000_NS6system6detail10sequential3seqE - _ZN41_INTERNAL_c613693b_4_k_cu_01316747_1267244cuda3std6ranges3__45__cpo9iter_moveE)
_ZN41_INTERNAL_c613693b_4_k_cu_01316747_1267244cuda3std6ranges3__45__cpo9iter_moveE:
	.zero		1
	.type		_ZN41_INTERNAL_c613693b_4_k_cu_01316747_1267246thrust24THRUST_300001_SM_1000_NS6system6detail10sequential3seqE,@object
	.size		_ZN41_INTERNAL_c613693b_4_k_cu_01316747_1267246thrust24THRUST_300001_SM_1000_NS6system6detail10sequential3seqE,(_ZN41_INTERNAL_c613693b_4_k_cu_01316747_1267246thrust24THRUST_300001_SM_1000_NS12placeholders2_9E - _ZN41_INTERNAL_c613693b_4_k_cu_01316747_1267246thrust24THRUST_300001_SM_1000_NS6system6detail10sequential3seqE)
_ZN41_INTERNAL_c613693b_4_k_cu_01316747_1267246thrust24THRUST_300001_SM_1000_NS6system6detail10sequential3seqE:
	.zero		1
	.type		_ZN41_INTERNAL_c613693b_4_k_cu_01316747_1267246thrust24THRUST_300001_SM_1000_NS12placeholders2_9E,@object
	.size		_ZN41_INTERNAL_c613693b_4_k_cu_01316747_1267246thrust24THRUST_300001_SM_1000_NS12placeholders2_9E,(_ZN41_INTERNAL_c613693b_4_k_cu_01316747_1267244cuda3std3__419piecewise_constructE - _ZN41_INTERNAL_c613693b_4_k_cu_01316747_1267246thrust24THRUST_300001_SM_1000_NS12placeholders2_9E)
_ZN41_INTERNAL_c613693b_4_k_cu_01316747_1267246thrust24THRUST_300001_SM_1000_NS12placeholders2_9E:
	.zero		1
	.type		_ZN41_INTERNAL_c613693b_4_k_cu_01316747_1267244cuda3std3__419piecewise_constructE,@object
	.size		_ZN41_INTERNAL_c613693b_4_k_cu_01316747_1267244cuda3std3__419piecewise_constructE,(_ZN41_INTERNAL_c613693b_4_k_cu_01316747_1267244cuda3std6ranges3__45__cpo5cdataE - _ZN41_INTERNAL_c613693b_4_k_cu_01316747_1267244cuda3std3__419piecewise_constructE)
_ZN41_INTERNAL_c613693b_4_k_cu_01316747_1267244cuda3std3__419piecewise_constructE:
	.zero		1
	.type		_ZN41_INTERNAL_c613693b_4_k_cu_01316747_1267244cuda3std6ranges3__45__cpo5cdataE,@object
	.size		_ZN41_INTERNAL_c613693b_4_k_cu_01316747_1267244cuda3std6ranges3__45__cpo5cdataE,(_ZN41_INTERNAL_c613693b_4_k_cu_01316747_1267246thrust24THRUST_300001_SM_1000_NS12placeholders2_1E - _ZN41_INTERNAL_c613693b_4_k_cu_01316747_1267244cuda3std6ranges3__45__cpo5cdataE)
_ZN41_INTERNAL_c613693b_4_k_cu_01316747_1267244cuda3std6ranges3__45__cpo5cdataE:
	.zero		1
	.type		_ZN41_INTERNAL_c613693b_4_k_cu_01316747_1267246thrust24THRUST_300001_SM_1000_NS12placeholders2_1E,@object
	.size		_ZN41_INTERNAL_c613693b_4_k_cu_01316747_1267246thrust24THRUST_300001_SM_1000_NS12placeholders2_1E,(_ZN41_INTERNAL_c613693b_4_k_cu_01316747_1267244cuda3std3__45__cpo3endE - _ZN41_INTERNAL_c613693b_4_k_cu_01316747_1267246thrust24THRUST_300001_SM_1000_NS12placeholders2_1E)
_ZN41_INTERNAL_c613693b_4_k_cu_01316747_1267246thrust24THRUST_300001_SM_1000_NS12placeholders2_1E:
	.zero		1
	.type		_ZN41_INTERNAL_c613693b_4_k_cu_01316747_1267244cuda3std3__45__cpo3endE,@object
	.size		_ZN41_INTERNAL_c613693b_4_k_cu_01316747_1267244cuda3std3__45__cpo3endE,(_ZN41_INTERNAL_c613693b_4_k_cu_01316747_1267244cuda3std6ranges3__45__cpo3endE - _ZN41_INTERNAL_c613693b_4_k_cu_01316747_1267244cuda3std3__45__cpo3endE)
_ZN41_INTERNAL_c613693b_4_k_cu_01316747_1267244cuda3std3__45__cpo3endE:
	.zero		1
	.type		_ZN41_INTERNAL_c613693b_4_k_cu_01316747_1267244cuda3std6ranges3__45__cpo3endE,@object
	.size		_ZN41_INTERNAL_c613693b_4_k_cu_01316747_1267244cuda3std6ranges3__45__cpo3endE,(_ZN41_INTERNAL_c613693b_4_k_cu_01316747_1267246thrust24THRUST_300001_SM_1000_NS12placeholders2_5E - _ZN41_INTERNAL_c613693b_4_k_cu_01316747_1267244cuda3std6ranges3__45__cpo3endE)
_ZN41_INTERNAL_c613693b_4_k_cu_01316747_1267244cuda3std6ranges3__45__cpo3endE:
	.zero		1
	.type		_ZN41_INTERNAL_c613693b_4_k_cu_01316747_1267246thrust24THRUST_300001_SM_1000_NS12placeholders2_5E,@object
	.size		_ZN41_INTERNAL_c613693b_4_k_cu_01316747_1267246thrust24THRUST_300001_SM_1000_NS12placeholders2_5E,(_ZN41_INTERNAL_c613693b_4_k_cu_01316747_1267244cuda3std3__45__cpo4rendE - _ZN41_INTERNAL_c613693b_4_k_cu_01316747_1267246thrust24THRUST_300001_SM_1000_NS12placeholders2_5E)
_ZN41_INTERNAL_c613693b_4_k_cu_01316747_1267246thrust24THRUST_300001_SM_1000_NS12placeholders2_5E:
	.zero		1
	.type		_ZN41_INTERNAL_c613693b_4_k_cu_01316747_1267244cuda3std3__45__cpo4rendE,@object
	.size		_ZN41_INTERNAL_c613693b_4_k_cu_01316747_1267244cuda3std3__45__cpo4rendE,(_ZN41_INTERNAL_c613693b_4_k_cu_01316747_1267244cuda3std6ranges3__45__cpo9iter_swapE - _ZN41_INTERNAL_c613693b_4_k_cu_01316747_1267244cuda3std3__45__cpo4rendE)
_ZN41_INTERNAL_c613693b_4_k_cu_01316747_1267244cuda3std3__45__cpo4rendE:
	.zero		1
	.type		_ZN41_INTERNAL_c613693b_4_k_cu_01316747_1267244cuda3std6ranges3__45__cpo9iter_swapE,@object
	.size		_ZN41_INTERNAL_c613693b_4_k_cu_01316747_1267244cuda3std6ranges3__45__cpo9iter_swapE,(_ZN41_INTERNAL_c613693b_4_k_cu_01316747_1267244cuda3std3__48unexpectE - _ZN41_INTERNAL_c613693b_4_k_cu_01316747_1267244cuda3std6ranges3__45__cpo9iter_swapE)
_ZN41_INTERNAL_c613693b_4_k_cu_01316747_1267244cuda3std6ranges3__45__cpo9iter_swapE:
	.zero		1
	.type		_ZN41_INTERNAL_c613693b_4_k_cu_01316747_1267244cuda3std3__48unexpectE,@object
	.size		_ZN41_INTERNAL_c613693b_4_k_cu_01316747_1267244cuda3std3__48unexpectE,(_ZN41_INTERNAL_c613693b_4_k_cu_01316747_1267246thrust24THRUST_300001_SM_1000_NS8cuda_cub3parE - _ZN41_INTERNAL_c613693b_4_k_cu_01316747_1267244cuda3std3__48unexpectE)
_ZN41_INTERNAL_c613693b_4_k_cu_01316747_1267244cuda3std3__48unexpectE:
	.zero		1
	.type		_ZN41_INTERNAL_c613693b_4_k_cu_01316747_1267246thrust24THRUST_300001_SM_1000_NS8cuda_cub3parE,@object
	.size		_ZN41_INTERNAL_c613693b_4_k_cu_01316747_1267246thrust24THRUST_300001_SM_1000_NS8cuda_cub3parE,(.L_38 - _ZN41_INTERNAL_c613693b_4_k_cu_01316747_1267246thrust24THRUST_300001_SM_1000_NS8cuda_cub3parE)
_ZN41_INTERNAL_c613693b_4_k_cu_01316747_1267246thrust24THRUST_300001_SM_1000_NS8cuda_cub3parE:
	.zero		1
.L_38:


//--------------------- .nv.constant0._ZN3cub18CUB_300001_SM_10006detail11EmptyKernelIvEEvv --------------------------
	.section	.nv.constant0._ZN3cub18CUB_300001_SM_10006detail11EmptyKernelIvEEvv,"a",@progbits
	.sectionflags	@""
	.align	4
.nv.constant0._ZN3cub18CUB_300001_SM_10006detail11EmptyKernelIvEEvv:
	.zero		896


//--------------------- SYMBOLS --------------------------

	.type		.nv.reservedSmem.offset0,@object
	.size		.nv.reservedSmem.offset0,0x4
